	.headerflags	@"EF_CUDA_TEXMODE_UNIFIED EF_CUDA_64BIT_ADDRESS EF_CUDA_ACCELERATORS EF_CUDA_SM90 EF_CUDA_VIRTUAL_SM(EF_CUDA_SM90)"
	.elftype	@"ET_EXEC"


//--------------------- .nv.info                  --------------------------
	.section	.nv.info,"",@"SHT_CUDA_INFO"
	.align	4


	//----- nvinfo : EIATTR_REGCOUNT
	.align		4
        /*0000*/ 	.byte	0x04, 0x2f
        /*0002*/ 	.short	(.L_2 - .L_1)
	.align		4
.L_1:
        /*0004*/ 	.word	index@(triton_per_fused__native_batch_norm_legit_convolution_leaky_relu_3)
        /*0008*/ 	.word	0x00000016


	//----- nvinfo : EIATTR_MIN_STACK_SIZE
	.align		4
.L_2:
        /*000c*/ 	.byte	0x04, 0x12
        /*000e*/ 	.short	(.L_4 - .L_3)
	.align		4
.L_3:
        /*0010*/ 	.word	index@(triton_per_fused__native_batch_norm_legit_convolution_leaky_relu_3)
        /*0014*/ 	.word	0x00000000


	//----- nvinfo : EIATTR_FRAME_SIZE
	.align		4
.L_4:
        /*0018*/ 	.byte	0x04, 0x11
        /*001a*/ 	.short	(.L_6 - .L_5)
	.align		4
.L_5:
        /*001c*/ 	.word	index@(triton_per_fused__native_batch_norm_legit_convolution_leaky_relu_3)
        /*0020*/ 	.word	0x00000000


	//----- nvinfo : EIATTR_MIN_STACK_SIZE
	.align		4
.L_6:
        /*0024*/ 	.byte	0x04, 0x12
        /*0026*/ 	.short	(.L_8 - .L_7)
	.align		4
.L_7:
        /*0028*/ 	.word	index@(triton_per_fused__native_batch_norm_legit_convolution_leaky_relu_3)
        /*002c*/ 	.word	0x00000000
.L_8:


//--------------------- .nv.info.triton_per_fused__native_batch_norm_legit_convolution_leaky_relu_3 --------------------------
	.section	.nv.info.triton_per_fused__native_batch_norm_legit_convolution_leaky_relu_3,"",@"SHT_CUDA_INFO"
	.sectionflags	@""
	.align	4


	//----- nvinfo : EIATTR_CUDA_API_VERSION
	.align		4
        /*0000*/ 	.byte	0x04, 0x37
        /*0002*/ 	.short	(.L_10 - .L_9)
.L_9:
        /*0004*/ 	.word	0x0000007c


	//----- nvinfo : EIATTR_KPARAM_INFO
	.align		4
.L_10:
        /*0008*/ 	.byte	0x04, 0x17
        /*000a*/ 	.short	(.L_12 - .L_11)
.L_11:
        /*000c*/ 	.word	0x00000000
        /*0010*/ 	.short	0x0006
        /*0012*/ 	.short	0x002c
        /*0014*/ 	.byte	0x00, 0xf0, 0x11, 0x00


	//----- nvinfo : EIATTR_KPARAM_INFO
	.align		4
.L_12:
        /*0018*/ 	.byte	0x04, 0x17
        /*001a*/ 	.short	(.L_14 - .L_13)
.L_13:
        /*001c*/ 	.word	0x00000000
        /*0020*/ 	.short	0x0005
        /*0022*/ 	.short	0x0028
        /*0024*/ 	.byte	0x00, 0xf0, 0x11, 0x00


	//----- nvinfo : EIATTR_KPARAM_INFO
	.align		4
.L_14:
        /*0028*/ 	.byte	0x04, 0x17
        /*002a*/ 	.short	(.L_16 - .L_15)
.L_15:
        /*002c*/ 	.word	0x00000000
        /*0030*/ 	.short	0x0004
        /*0032*/ 	.short	0x0020
        /*0034*/ 	.byte	0x00, 0xf4, 0x21, 0x00


	//----- nvinfo : EIATTR_KPARAM_INFO
	.align		4
.L_16:
        /*0038*/ 	.byte	0x04, 0x17
        /*003a*/ 	.short	(.L_18 - .L_17)
.L_17:
        /*003c*/ 	.word	0x00000000
        /*0040*/ 	.short	0x0003
        /*0042*/ 	.short	0x0018
        /*0044*/ 	.byte	0x00, 0xf4, 0x21, 0x00


	//----- nvinfo : EIATTR_KPARAM_INFO
	.align		4
.L_18:
        /*0048*/ 	.byte	0x04, 0x17
        /*004a*/ 	.short	(.L_20 - .L_19)
.L_19:
        /*004c*/ 	.word	0x00000000
        /*0050*/ 	.short	0x0002
        /*0052*/ 	.short	0x0010
        /*0054*/ 	.byte	0x00, 0xf4, 0x21, 0x00


	//----- nvinfo : EIATTR_KPARAM_INFO
	.align		4
.L_20:
        /*0058*/ 	.byte	0x04, 0x17
        /*005a*/ 	.short	(.L_22 - .L_21)
.L_21:
        /*005c*/ 	.word	0x00000000
        /*0060*/ 	.short	0x0001
        /*0062*/ 	.short	0x0008
        /*0064*/ 	.byte	0x00, 0xf4, 0x21, 0x00


	//----- nvinfo : EIATTR_KPARAM_INFO
	.align		4
.L_22:
        /*0068*/ 	.byte	0x04, 0x17
        /*006a*/ 	.short	(.L_24 - .L_23)
.L_23:
        /*006c*/ 	.word	0x00000000
        /*0070*/ 	.short	0x0000
        /*0072*/ 	.short	0x0000
        /*0074*/ 	.byte	0x00, 0xf4, 0x21, 0x00


	//----- nvinfo : EIATTR_SPARSE_MMA_MASK
	.align		4
.L_24:
        /*0078*/ 	.byte	0x03, 0x50
        /*007a*/ 	.short	0x0000


	//----- nvinfo : EIATTR_MAXREG_COUNT
	.align		4
        /*007c*/ 	.byte	0x03, 0x1b
        /*007e*/ 	.short	0x00ff


	//----- nvinfo : EIATTR_COOP_GROUP_MASK_REGIDS
	.align		4
        /*0080*/ 	.byte	0x04, 0x29
        /*0082*/ 	.short	(.L_26 - .L_25)


	//   ....[0]....
.L_25:
        /*0084*/ 	.word	0xffffffff


	//   ....[1]....
        /*0088*/ 	.word	0xffffffff


	//   ....[2]....
        /*008c*/ 	.word	0xffffffff


	//   ....[3]....
        /*0090*/ 	.word	0xffffffff


	//   ....[4]....
        /*0094*/ 	.word	0xffffffff


	//   ....[5]....
        /*0098*/ 	.word	0xffffffff


	//   ....[6]....
        /*009c*/ 	.word	0xffffffff


	//   ....[7]....
        /*00a0*/ 	.word	0xffffffff


	//   ....[8]....
        /*00a4*/ 	.word	0xffffffff


	//   ....[9]....
        /*00a8*/ 	.word	0xffffffff


	//   ....[10]....
        /*00ac*/ 	.word	0xffffffff


	//   ....[11]....
        /*00b0*/ 	.word	0xffffffff


	//----- nvinfo : EIATTR_COOP_GROUP_INSTR_OFFSETS
	.align		4
.L_26:
        /*00b4*/ 	.byte	0x04, 0x28
        /*00b6*/ 	.short	(.L_28 - .L_27)


	//   ....[0]....
.L_27:
        /*00b8*/ 	.word	0x000001e0


	//   ....[1]....
        /*00bc*/ 	.word	0x00000210


	//   ....[2]....
        /*00c0*/ 	.word	0x00000240


	//   ....[3]....
        /*00c4*/ 	.word	0x00000270


	//   ....[4]....
        /*00c8*/ 	.word	0x00000290


	//   ....[5]....
        /*00cc*/ 	.word	0x00000310


	//   ....[6]....
        /*00d0*/ 	.word	0x000003a0


	//   ....[7]....
        /*00d4*/ 	.word	0x000003c0


	//   ....[8]....
        /*00d8*/ 	.word	0x000003e0


	//   ....[9]....
        /*00dc*/ 	.word	0x00000400


	//   ....[10]....
        /*00e0*/ 	.word	0x00000430


	//   ....[11]....
        /*00e4*/ 	.word	0x000004a0


	//----- nvinfo : EIATTR_EXIT_INSTR_OFFSETS
	.align		4
.L_28:
        /*00e8*/ 	.byte	0x04, 0x1c
        /*00ea*/ 	.short	(.L_30 - .L_29)


	//   ....[0]....
.L_29:
        /*00ec*/ 	.word	0x000005b0


	//   ....[1]....
        /*00f0*/ 	.word	0x000005d0


	//----- nvinfo : EIATTR_REQNTID
	.align		4
.L_30:
        /*00f4*/ 	.byte	0x04, 0x10
        /*00f6*/ 	.short	(.L_32 - .L_31)
.L_31:
        /*00f8*/ 	.word	0x00000040
        /*00fc*/ 	.word	0x00000001
        /*0100*/ 	.word	0x00000001


	//----- nvinfo : EIATTR_CBANK_PARAM_SIZE
	.align		4
.L_32:
        /*0104*/ 	.byte	0x03, 0x19
        /*0106*/ 	.short	0x0030


	//----- nvinfo : EIATTR_PARAM_CBANK
	.align		4
        /*0108*/ 	.byte	0x04, 0x0a
        /*010a*/ 	.short	(.L_34 - .L_33)
	.align		4
.L_33:
        /*010c*/ 	.word	index@(.nv.constant0.triton_per_fused__native_batch_norm_legit_convolution_leaky_relu_3)
        /*0110*/ 	.short	0x0210
        /*0112*/ 	.short	0x0030


	//----- nvinfo : EIATTR_SW_WAR
	.align		4
.L_34:
        /*0114*/ 	.byte	0x04, 0x36
        /*0116*/ 	.short	(.L_36 - .L_35)
.L_35:
        /*0118*/ 	.word	0x00000008
.L_36:


//--------------------- .nv.callgraph             --------------------------
	.section	.nv.callgraph,"",@"SHT_CUDA_CALLGRAPH"
	.align	4
	.sectionentsize	8
	.align		4
        /*0000*/ 	.word	0x00000000
	.align		4
        /*0004*/ 	.word	0xffffffff
	.align		4
        /*0008*/ 	.word	0x00000000
	.align		4
        /*000c*/ 	.word	0xfffffffe
	.align		4
        /*0010*/ 	.word	0x00000000
	.align		4
        /*0014*/ 	.word	0xfffffffd
	.align		4
        /*0018*/ 	.word	0x00000000
	.align		4
        /*001c*/ 	.word	0xfffffffc


//--------------------- .nv.constant4             --------------------------
	.section	.nv.constant4,"a",@progbits
	.align	8
	.align		8
.nv.constant4:
        /*0000*/ 	.dword	_$_str


//--------------------- .text.triton_per_fused__native_batch_norm_legit_convolution_leaky_relu_3 --------------------------
	.section	.text.triton_per_fused__native_batch_norm_legit_convolution_leaky_relu_3,"ax",@progbits
	.sectionflags	@"SHF_BARRIERS=1"
	.align	128
        .global         triton_per_fused__native_batch_norm_legit_convolution_leaky_relu_3
        .type           triton_per_fused__native_batch_norm_legit_convolution_leaky_relu_3,@function
        .size           triton_per_fused__native_batch_norm_legit_convolution_leaky_relu_3,(.L_x_1 - triton_per_fused__native_batch_norm_legit_convolution_leaky_relu_3)
        .other          triton_per_fused__native_batch_norm_legit_convolution_leaky_relu_3,@"STO_CUDA_ENTRY STV_DEFAULT"
triton_per_fused__native_batch_norm_legit_convolution_leaky_relu_3:
.text.triton_per_fused__native_batch_norm_legit_convolution_leaky_relu_3:
[----:B------:R-:W0:Y:S02]  /*0000*/  LDC R1, c[0x0][0x28] ;  /* 0x00000a00ff017b82 */ /* 0x000e240000000800 */
[----:B------:R-:W1:Y:S01]  /*0010*/  S2R R0, SR_CTAID.X ;  /* 0x0000000000007919 */ /* 0x000e620000002500 */
[----:B------:R-:W2:Y:S01]  /*0020*/  LDC.64 R2, c[0x0][0x210] ;  /* 0x00008400ff027b82 */ /* 0x000ea20000000a00 */
[----:B------:R-:W-:Y:S01]  /*0030*/  HFMA2.MMA R11, -RZ, RZ, 0, 0 ;  /* 0x00000000ff0b7435 */ /* 0x000fe200000001ff */
[----:B------:R-:W-:Y:S01]  /*0040*/  ULDC.64 UR6, c[0x0][0x208] ;  /* 0x0000820000067ab9 */ /* 0x000fe20000000a00 */
[----:B------:R-:W3:Y:S01]  /*0050*/  S2R R15, SR_TID.X ;  /* 0x00000000000f7919 */ /* 0x000ee20000002100 */
[----:B------:R-:W-:-:S04]  /*0060*/  MOV R12, RZ ;  /* 0x000000ff000c7202 */ /* 0x000fc80000000f00 */
[----:B------:R-:W4:Y:S01]  /*0070*/  LDC.64 R8, c[0x0][0x218] ;  /* 0x00008600ff087b82 */ /* 0x000f220000000a00 */
[C---:B-1----:R-:W-:Y:S02]  /*0080*/  ISETP.GE.AND P0, PT, R0.reuse, 0x800, PT ;  /* 0x000008000000780c */ /* 0x042fe40003f06270 */
[----:B------:R-:W-:Y:S02]  /*0090*/  SHF.R.S32.HI R7, RZ, 0x1f, R0 ;  /* 0x0000001fff077819 */ /* 0x000fe40000011400 */
[----:B---3--:R-:W-:Y:S02]  /*00a0*/  LOP3.LUT R5, R15, 0x3f, RZ, 0xc0, !PT ;  /* 0x0000003f0f057812 */ /* 0x008fe400078ec0ff */
[----:B------:R-:W-:Y:S02]  /*00b0*/  LEA.HI R7, R7, R0, RZ, 0x9 ;  /* 0x0000000007077211 */ /* 0x000fe400078f48ff */
[----:B------:R-:W-:Y:S01]  /*00c0*/  ISETP.LT.U32.AND P2, PT, R5, 0x31, !P0 ;  /* 0x000000310500780c */ /* 0x000fe20004741070 */
[----:B------:R-:W-:Y:S01]  /*00d0*/  IMAD R4, R0, 0x31, R5 ;  /* 0x0000003100047824 */ /* 0x000fe200078e0205 */
[----:B------:R-:W-:-:S03]  /*00e0*/  LOP3.LUT R7, R7, 0xfffffe00, RZ, 0xc0, !PT ;  /* 0xfffffe0007077812 */ /* 0x000fc600078ec0ff */
[----:B--2---:R-:W-:Y:S01]  /*00f0*/  IMAD.WIDE R2, R4, 0x4, R2 ;  /* 0x0000000404027825 */ /* 0x004fe200078e0202 */
[----:B------:R-:W-:-:S05]  /*0100*/  IADD3 R7, -R7, R0, RZ ;  /* 0x0000000007077210 */ /* 0x000fca0007ffe1ff */
[----:B----4-:R-:W-:Y:S02]  /*0110*/  IMAD.WIDE R8, R7, 0x4, R8 ;  /* 0x0000000407087825 */ /* 0x010fe400078e0208 */
[----:B------:R-:W2:Y:S04]  /*0120*/  @P2 LDG.E R11, desc[UR6][R2.64] ;  /* 0x00000006020b2981 */ /* 0x000ea8000c1e1900 */
[----:B------:R-:W3:Y:S01]  /*0130*/  @!P0 LDG.E.EL R12, desc[UR6][R8.64] ;  /* 0x00000006080c8981 */ /* 0x000ee2000c2e1900 */
[----:B------:R-:W1:Y:S01]  /*0140*/  S2UR UR5, SR_CgaCtaId ;  /* 0x00000000000579c3 */ /* 0x000e620000008800 */
[C---:B------:R-:W-:Y:S01]  /*0150*/  LOP3.LUT P3, RZ, R15.reuse, 0x1f, RZ, 0xc0, !PT ;  /* 0x0000001f0fff7812 */ /* 0x040fe2000786c0ff */
[----:B------:R-:W-:Y:S01]  /*0160*/  UMOV UR4, 0x400 ;  /* 0x0000040000047882 */ /* 0x000fe20000000000 */
[----:B------:R-:W-:Y:S01]  /*0170*/  ISETP.GE.AND P4, PT, R15, 0x2, PT ;  /* 0x000000020f00780c */ /* 0x000fe20003f86270 */
[----:B------:R-:W-:Y:S01]  /*0180*/  HFMA2.MMA R18, -RZ, RZ, 1.1630859375, 0.10968017578125 ;  /* 0x3ca72f05ff127435 */ /* 0x000fe200000001ff */
[----:B------:R-:W-:Y:S01]  /*0190*/  ISETP.EQ.AND P0, PT, R5, RZ, !P0 ;  /* 0x000000ff0500720c */ /* 0x000fe20004702270 */
[----:B-1----:R-:W-:Y:S01]  /*01a0*/  UPRMT UR4, UR5, 0x654, UR4 ;  /* 0x0000065405047896 */ /* 0x002fe20008000004 */
[----:B--2---:R-:W-:-:S05]  /*01b0*/  SEL R7, R11, RZ, P2 ;  /* 0x000000ff0b077207 */ /* 0x004fca0001000000 */
[----:B---3--:R-:W-:-:S05]  /*01c0*/  FADD R7, R7, R12 ;  /* 0x0000000c07077221 */ /* 0x008fca0000000000 */
[----:B------:R-:W-:-:S05]  /*01d0*/  FSEL R11, R7, RZ, P2 ;  /* 0x000000ff070b7208 */ /* 0x000fca0001000000 */
[----:B------:R-:W1:Y:S02]  /*01e0*/  SHFL.BFLY PT, R12, R11, 0x10, 0x1f ;  /* 0x0e001f000b0c7f89 */ /* 0x000e6400000e0000 */
[----:B-1----:R-:W-:Y:S01]  /*01f0*/  FADD R12, R11, R12 ;  /* 0x0000000c0b0c7221 */ /* 0x002fe20000000000 */
[----:B------:R-:W-:-:S04]  /*0200*/  LEA R11, R15, UR4, 0x2 ;  /* 0x000000040f0b7c11 */ /* 0x000fc8000f8e10ff */
[----:B------:R-:W1:Y:S02]  /*0210*/  SHFL.BFLY PT, R13, R12, 0x8, 0x1f ;  /* 0x0d001f000c0d7f89 */ /* 0x000e6400000e0000 */
[----:B-1----:R-:W-:Y:S01]  /*0220*/  FADD R13, R12, R13 ;  /* 0x0000000d0c0d7221 */ /* 0x002fe20000000000 */
[----:B------:R-:W-:-:S04]  /*0230*/  SHF.R.U32.HI R12, RZ, 0x3, R15 ;  /* 0x00000003ff0c7819 */ /* 0x000fc8000001160f */
[----:B------:R-:W1:Y:S01]  /*0240*/  SHFL.BFLY PT, R14, R13, 0x4, 0x1f ;  /* 0x0c801f000d0e7f89 */ /* 0x000e6200000e0000 */
[----:B------:R-:W-:Y:S01]  /*0250*/  LOP3.LUT R12, R12, 0x4, RZ, 0xc0, !PT ;  /* 0x000000040c0c7812 */ /* 0x000fe200078ec0ff */
[----:B-1----:R-:W-:-:S05]  /*0260*/  FADD R14, R13, R14 ;  /* 0x0000000e0d0e7221 */ /* 0x002fca0000000000 */
[----:B------:R-:W1:Y:S02]  /*0270*/  SHFL.BFLY PT, R17, R14, 0x2, 0x1f ;  /* 0x0c401f000e117f89 */ /* 0x000e6400000e0000 */
[----:B-1----:R-:W-:-:S05]  /*0280*/  FADD R17, R14, R17 ;  /* 0x000000110e117221 */ /* 0x002fca0000000000 */
[----:B------:R-:W1:Y:S02]  /*0290*/  SHFL.BFLY PT, R8, R17, 0x1, 0x1f ;  /* 0x0c201f0011087f89 */ /* 0x000e6400000e0000 */
[----:B-1----:R-:W-:Y:S01]  /*02a0*/  FADD R13, R17, R8 ;  /* 0x00000008110d7221 */ /* 0x002fe20000000000 */
[----:B------:R-:W-:-:S04]  /*02b0*/  LOP3.LUT R8, R15, 0x1, RZ, 0xc0, !PT ;  /* 0x000000010f087812 */ /* 0x000fc800078ec0ff */
[----:B------:R-:W-:Y:S01]  /*02c0*/  @!P3 STS [R12+UR4], R13 ;  /* 0x0000000d0c00b988 */ /* 0x000fe20008000804 */
[----:B------:R-:W-:Y:S01]  /*02d0*/  BAR.SYNC.DEFER_BLOCKING 0x0 ;  /* 0x0000000000007b1d */ /* 0x000fe20000010000 */
[----:B------:R-:W-:-:S04]  /*02e0*/  ISETP.NE.U32.AND P1, PT, R8, 0x1, PT ;  /* 0x000000010800780c */ /* 0x000fc80003f25070 */
[----:B------:R-:W-:Y:S01]  /*02f0*/  ISETP.LT.AND P1, PT, R15, 0x2, P1 ;  /* 0x000000020f00780c */ /* 0x000fe20000f21270 */
[----:B------:R-:W1:Y:S04]  /*0300*/  @!P4 LDS R10, [R11] ;  /* 0x000000000b0ac984 */ /* 0x000e680000000800 */
[----:B-1----:R-:W1:Y:S02]  /*0310*/  SHFL.BFLY PT, R9, R10, 0x1, 0x1f ;  /* 0x0c201f000a097f89 */ /* 0x002e6400000e0000 */
[----:B-1----:R-:W-:-:S06]  /*0320*/  FADD R14, R10, R9 ;  /* 0x000000090a0e7221 */ /* 0x002fcc0000000000 */
[----:B------:R-:W-:Y:S01]  /*0330*/  @P1 STS [R11], R14 ;  /* 0x0000000e0b001388 */ /* 0x000fe20000000800 */
[----:B------:R-:W-:Y:S06]  /*0340*/  BAR.SYNC.DEFER_BLOCKING 0x0 ;  /* 0x0000000000007b1d */ /* 0x000fec0000010000 */
[----:B------:R-:W1:Y:S02]  /*0350*/  LDS R8, [UR4] ;  /* 0x00000004ff087984 */ /* 0x000e640008000800 */
[----:B-1----:R-:W-:-:S04]  /*0360*/  FMUL R8, R8, 0.02040816284716129303 ;  /* 0x3ca72f0508087820 */ /* 0x002fc80000400000 */
[----:B------:R-:W-:-:S04]  /*0370*/  FADD R9, R7, -R8 ;  /* 0x8000000807097221 */ /* 0x000fc80000000000 */
[----:B------:R-:W-:-:S05]  /*0380*/  FMUL R13, R9, R9 ;  /* 0x00000009090d7220 */ /* 0x000fca0000400000 */
[----:B------:R-:W-:-:S05]  /*0390*/  FSEL R13, R13, RZ, P2 ;  /* 0x000000ff0d0d7208 */ /* 0x000fca0001000000 */
[----:B------:R-:W1:Y:S02]  /*03a0*/  SHFL.BFLY PT, R10, R13, 0x10, 0x1f ;  /* 0x0e001f000d0a7f89 */ /* 0x000e6400000e0000 */
[----:B-1----:R-:W-:-:S05]  /*03b0*/  FADD R10, R13, R10 ;  /* 0x0000000a0d0a7221 */ /* 0x002fca0000000000 */
[----:B------:R-:W1:Y:S02]  /*03c0*/  SHFL.BFLY PT, R15, R10, 0x8, 0x1f ;  /* 0x0d001f000a0f7f89 */ /* 0x000e6400000e0000 */
[----:B-1----:R-:W-:-:S05]  /*03d0*/  FADD R15, R10, R15 ;  /* 0x0000000f0a0f7221 */ /* 0x002fca0000000000 */
[----:B------:R-:W1:Y:S02]  /*03e0*/  SHFL.BFLY PT, R14, R15, 0x4, 0x1f ;  /* 0x0c801f000f0e7f89 */ /* 0x000e6400000e0000 */
[----:B-1----:R-:W-:-:S05]  /*03f0*/  FADD R14, R15, R14 ;  /* 0x0000000e0f0e7221 */ /* 0x002fca0000000000 */
[----:B------:R-:W1:Y:S02]  /*0400*/  SHFL.BFLY PT, R17, R14, 0x2, 0x1f ;  /* 0x0c401f000e117f89 */ /* 0x000e6400000e0000 */
[----:B-1----:R-:W-:Y:S02]  /*0410*/  FADD R17, R14, R17 ;  /* 0x000000110e117221 */ /* 0x002fe40000000000 */
[----:B------:R-:W1:Y:S03]  /*0420*/  LDC.64 R14, c[0x0][0x230] ;  /* 0x00008c00ff0e7b82 */ /* 0x000e660000000a00 */
[----:B------:R-:W2:Y:S02]  /*0430*/  SHFL.BFLY PT, R16, R17, 0x1, 0x1f ;  /* 0x0c201f0011107f89 */ /* 0x000ea400000e0000 */
[----:B--2---:R-:W-:-:S03]  /*0440*/  FADD R19, R17, R16 ;  /* 0x0000001011137221 */ /* 0x004fc60000000000 */
[----:B------:R-:W-:Y:S08]  /*0450*/  BAR.SYNC.DEFER_BLOCKING 0x0 ;  /* 0x0000000000007b1d */ /* 0x000ff00000010000 */
[----:B------:R-:W2:Y:S01]  /*0460*/  LDC.64 R16, c[0x0][0x220] ;  /* 0x00008800ff107b82 */ /* 0x000ea20000000a00 */
[----:B------:R-:W-:Y:S07]  /*0470*/  @!P3 STS [R12+UR4], R19 ;  /* 0x000000130c00b988 */ /* 0x000fee0008000804 */
[----:B------:R-:W-:Y:S06]  /*0480*/  BAR.SYNC.DEFER_BLOCKING 0x0 ;  /* 0x0000000000007b1d */ /* 0x000fec0000010000 */
[----:B------:R-:W3:Y:S04]  /*0490*/  @!P4 LDS R6, [R11] ;  /* 0x000000000b06c984 */ /* 0x000ee80000000800 */
[----:B---3--:R-:W3:Y:S02]  /*04a0*/  SHFL.BFLY PT, R13, R6, 0x1, 0x1f ;  /* 0x0c201f00060d7f89 */ /* 0x008ee400000e0000 */
[----:B---3--:R-:W-:-:S05]  /*04b0*/  FADD R10, R6, R13 ;  /* 0x0000000d060a7221 */ /* 0x008fca0000000000 */
[----:B------:R1:W-:Y:S01]  /*04c0*/  @P1 STS [R11], R10 ;  /* 0x0000000a0b001388 */ /* 0x0003e20000000800 */
[----:B------:R-:W-:Y:S01]  /*04d0*/  BAR.SYNC.DEFER_BLOCKING 0x0 ;  /* 0x0000000000007b1d */ /* 0x000fe20000010000 */
[----:B-1----:R-:W-:-:S05]  /*04e0*/  IMAD.WIDE R10, R0, 0x4, R14 ;  /* 0x00000004000a7825 */ /* 0x002fca00078e020e */
[----:B------:R-:W1:Y:S04]  /*04f0*/  LDS R13, [UR4] ;  /* 0x00000004ff0d7984 */ /* 0x000e680008000800 */
[----:B------:R3:W-:Y:S01]  /*0500*/  @P2 STG.E desc[UR6][R2.64], R7 ;  /* 0x0000000702002986 */ /* 0x0007e2000c101906 */
[----:B-1----:R-:W-:Y:S02]  /*0510*/  FFMA R18, R13, R18, 9.9999997473787516356e-06 ;  /* 0x3727c5ac0d127423 */ /* 0x002fe40000000012 */
[----:B------:R-:W1:Y:S04]  /*0520*/  LDC.64 R12, c[0x0][0x228] ;  /* 0x00008a00ff0c7b82 */ /* 0x000e680000000a00 */
[----:B------:R-:W4:Y:S02]  /*0530*/  MUFU.RSQ R18, R18 ;  /* 0x0000001200127308 */ /* 0x000f240000001400 */
[----:B----4-:R-:W-:-:S05]  /*0540*/  FMUL R9, R9, R18 ;  /* 0x0000001209097220 */ /* 0x010fca0000400000 */
[----:B------:R-:W-:Y:S01]  /*0550*/  FSETP.GT.AND P1, PT, R9, RZ, PT ;  /* 0x000000ff0900720b */ /* 0x000fe20003f24000 */
[----:B-1----:R-:W-:-:S04]  /*0560*/  IMAD.WIDE R4, R4, 0x4, R12 ;  /* 0x0000000404047825 */ /* 0x002fc800078e020c */
[----:B--2---:R-:W-:-:S08]  /*0570*/  IMAD.WIDE R12, R0, 0x4, R16 ;  /* 0x00000004000c7825 */ /* 0x004fd000078e0210 */
[----:B------:R-:W-:-:S05]  /*0580*/  @!P1 FMUL R9, R9, 0.20000000298023223877 ;  /* 0x3e4ccccd09099820 */ /* 0x000fca0000400000 */
[----:B------:R3:W-:Y:S04]  /*0590*/  @P2 STG.E desc[UR6][R4.64], R9 ;  /* 0x0000000904002986 */ /* 0x0007e8000c101906 */
[----:B------:R3:W-:Y:S01]  /*05a0*/  @P0 STG.E desc[UR6][R10.64], R18 ;  /* 0x000000120a000986 */ /* 0x0007e2000c101906 */
[----:B------:R-:W-:Y:S05]  /*05b0*/  @!P0 EXIT ;  /* 0x000000000000894d */ /* 0x000fea0003800000 */
[----:B------:R-:W-:Y:S01]  /*05c0*/  STG.E desc[UR6][R12.64], R8 ;  /* 0x000000080c007986 */ /* 0x000fe2000c101906 */
[----:B------:R-:W-:Y:S05]  /*05d0*/  EXIT ;  /* 0x000000000000794d */ /* 0x000fea0003800000 */
.L_x_0:
[----:B------:R-:W-:-:S00]  /*05e0*/  BRA `(.L_x_0) ;  /* 0xfffffffc00fc7947 */ /* 0x000fc0000383ffff */
[----:B------:R-:W-:-:S00]  /*05f0*/  NOP ;  /* 0x0000000000007918 */ /* 0x000fc00000000000 */
        /* <DEDUP_REMOVED lines=8> */
.L_x_1:


//--------------------- .nv.global.init           --------------------------
	.section	.nv.global.init,"aw",@progbits
.nv.global.init:
	.type		_$_str,@object
	.size		_$_str,(.L_0 - _$_str)
_$_str:
        /*0000*/ 	.byte	0x5f, 0x5f, 0x43, 0x55, 0x44, 0x41, 0x5f, 0x46, 0x54, 0x5a, 0x00
.L_0:


//--------------------- .nv.shared.triton_per_fused__native_batch_norm_legit_convolution_leaky_relu_3 --------------------------
	.section	.nv.shared.triton_per_fused__native_batch_norm_legit_convolution_leaky_relu_3,"aw",@nobits
	.sectionflags	@""
	.align	16
	.zero		1024


//--------------------- .nv.constant0.triton_per_fused__native_batch_norm_legit_convolution_leaky_relu_3 --------------------------
	.section	.nv.constant0.triton_per_fused__native_batch_norm_legit_convolution_leaky_relu_3,"a",@progbits
	.sectionflags	@""
	.align	4
.nv.constant0.triton_per_fused__native_batch_norm_legit_convolution_leaky_relu_3:
	.zero		576
